//
// Generated by NVIDIA NVVM Compiler
//
// Compiler Build ID: CL-36424714
// Cuda compilation tools, release 13.0, V13.0.88
// Based on NVVM 20.0.0
//

.version 9.0
.target sm_100
.address_size 64

	// .globl	_Z23sgemm_shared_mem_kernelILi32EEvPfS0_S0_iii
// _ZZ23sgemm_shared_mem_kernelILi32EEvPfS0_S0_iiiE8A_shared has been demoted
// _ZZ23sgemm_shared_mem_kernelILi32EEvPfS0_S0_iiiE8B_shared has been demoted

.visible .entry _Z23sgemm_shared_mem_kernelILi32EEvPfS0_S0_iii(
	.param .u64 .ptr .align 1 _Z23sgemm_shared_mem_kernelILi32EEvPfS0_S0_iii_param_0,
	.param .u64 .ptr .align 1 _Z23sgemm_shared_mem_kernelILi32EEvPfS0_S0_iii_param_1,
	.param .u64 .ptr .align 1 _Z23sgemm_shared_mem_kernelILi32EEvPfS0_S0_iii_param_2,
	.param .u32 _Z23sgemm_shared_mem_kernelILi32EEvPfS0_S0_iii_param_3,
	.param .u32 _Z23sgemm_shared_mem_kernelILi32EEvPfS0_S0_iii_param_4,
	.param .u32 _Z23sgemm_shared_mem_kernelILi32EEvPfS0_S0_iii_param_5
)
{
	.reg .pred 	%p<3>;
	.reg .b32 	%r<32>;
	.reg .b32 	%f<105>;
	.reg .b64 	%rd<27>;
	// demoted variable
	.shared .align 4 .b8 _ZZ23sgemm_shared_mem_kernelILi32EEvPfS0_S0_iiiE8A_shared[4096];
	// demoted variable
	.shared .align 4 .b8 _ZZ23sgemm_shared_mem_kernelILi32EEvPfS0_S0_iiiE8B_shared[4096];
	ld.param.u64 	%rd8, [_Z23sgemm_shared_mem_kernelILi32EEvPfS0_S0_iii_param_0];
	ld.param.u64 	%rd9, [_Z23sgemm_shared_mem_kernelILi32EEvPfS0_S0_iii_param_1];
	ld.param.u64 	%rd10, [_Z23sgemm_shared_mem_kernelILi32EEvPfS0_S0_iii_param_2];
	ld.param.u32 	%r12, [_Z23sgemm_shared_mem_kernelILi32EEvPfS0_S0_iii_param_4];
	ld.param.u32 	%r13, [_Z23sgemm_shared_mem_kernelILi32EEvPfS0_S0_iii_param_5];
	mov.u32 	%r14, %ctaid.x;
	mov.u32 	%r1, %ctaid.y;
	mov.u32 	%r2, %tid.x;
	shr.u32 	%r3, %r2, 5;
	and.b32  	%r4, %r2, 31;
	shl.b32 	%r5, %r14, 5;
	setp.lt.s32 	%p1, %r13, 1;
	mov.f32 	%f104, 0f00000000;
	@%p1 bra 	$L__BB0_3;
	mul.lo.s32 	%r16, %r13, %r5;
	mad.lo.s32 	%r17, %r13, %r3, %r4;
	and.b32  	%r18, %r2, 992;
	or.b32  	%r19, %r18, %r4;
	shl.b32 	%r20, %r19, 2;
	mov.u32 	%r21, _ZZ23sgemm_shared_mem_kernelILi32EEvPfS0_S0_iiiE8A_shared;
	add.s32 	%r6, %r21, %r20;
	mad.lo.s32 	%r22, %r12, %r3, %r4;
	mov.u32 	%r23, _ZZ23sgemm_shared_mem_kernelILi32EEvPfS0_S0_iiiE8B_shared;
	add.s32 	%r7, %r23, %r20;
	shl.b32 	%r24, %r12, 5;
	shl.b32 	%r25, %r2, 2;
	and.b32  	%r26, %r25, 3968;
	add.s32 	%r8, %r21, %r26;
	shl.b32 	%r27, %r4, 2;
	add.s32 	%r9, %r23, %r27;
	mul.wide.u32 	%rd11, %r16, 4;
	mul.wide.u32 	%rd12, %r17, 4;
	add.s64 	%rd13, %rd11, %rd12;
	cvta.to.global.u64 	%rd14, %rd8;
	add.s64 	%rd26, %rd14, %rd13;
	mul.wide.u32 	%rd15, %r1, 128;
	mul.wide.u32 	%rd16, %r22, 4;
	add.s64 	%rd17, %rd15, %rd16;
	cvta.to.global.u64 	%rd18, %rd9;
	add.s64 	%rd25, %rd18, %rd17;
	mul.wide.s32 	%rd3, %r24, 4;
	mov.f32 	%f104, 0f00000000;
	mov.b32 	%r31, 0;
$L__BB0_2:
	ld.global.f32 	%f6, [%rd26];
	st.shared.f32 	[%r6], %f6;
	ld.global.f32 	%f7, [%rd25];
	st.shared.f32 	[%r7], %f7;
	bar.sync 	0;
	ld.shared.f32 	%f8, [%r8];
	ld.shared.f32 	%f9, [%r9];
	fma.rn.f32 	%f10, %f8, %f9, %f104;
	ld.shared.f32 	%f11, [%r8+4];
	ld.shared.f32 	%f12, [%r9+128];
	fma.rn.f32 	%f13, %f11, %f12, %f10;
	ld.shared.f32 	%f14, [%r8+8];
	ld.shared.f32 	%f15, [%r9+256];
	fma.rn.f32 	%f16, %f14, %f15, %f13;
	ld.shared.f32 	%f17, [%r8+12];
	ld.shared.f32 	%f18, [%r9+384];
	fma.rn.f32 	%f19, %f17, %f18, %f16;
	ld.shared.f32 	%f20, [%r8+16];
	ld.shared.f32 	%f21, [%r9+512];
	fma.rn.f32 	%f22, %f20, %f21, %f19;
	ld.shared.f32 	%f23, [%r8+20];
	ld.shared.f32 	%f24, [%r9+640];
	fma.rn.f32 	%f25, %f23, %f24, %f22;
	ld.shared.f32 	%f26, [%r8+24];
	ld.shared.f32 	%f27, [%r9+768];
	fma.rn.f32 	%f28, %f26, %f27, %f25;
	ld.shared.f32 	%f29, [%r8+28];
	ld.shared.f32 	%f30, [%r9+896];
	fma.rn.f32 	%f31, %f29, %f30, %f28;
	ld.shared.f32 	%f32, [%r8+32];
	ld.shared.f32 	%f33, [%r9+1024];
	fma.rn.f32 	%f34, %f32, %f33, %f31;
	ld.shared.f32 	%f35, [%r8+36];
	ld.shared.f32 	%f36, [%r9+1152];
	fma.rn.f32 	%f37, %f35, %f36, %f34;
	ld.shared.f32 	%f38, [%r8+40];
	ld.shared.f32 	%f39, [%r9+1280];
	fma.rn.f32 	%f40, %f38, %f39, %f37;
	ld.shared.f32 	%f41, [%r8+44];
	ld.shared.f32 	%f42, [%r9+1408];
	fma.rn.f32 	%f43, %f41, %f42, %f40;
	ld.shared.f32 	%f44, [%r8+48];
	ld.shared.f32 	%f45, [%r9+1536];
	fma.rn.f32 	%f46, %f44, %f45, %f43;
	ld.shared.f32 	%f47, [%r8+52];
	ld.shared.f32 	%f48, [%r9+1664];
	fma.rn.f32 	%f49, %f47, %f48, %f46;
	ld.shared.f32 	%f50, [%r8+56];
	ld.shared.f32 	%f51, [%r9+1792];
	fma.rn.f32 	%f52, %f50, %f51, %f49;
	ld.shared.f32 	%f53, [%r8+60];
	ld.shared.f32 	%f54, [%r9+1920];
	fma.rn.f32 	%f55, %f53, %f54, %f52;
	ld.shared.f32 	%f56, [%r8+64];
	ld.shared.f32 	%f57, [%r9+2048];
	fma.rn.f32 	%f58, %f56, %f57, %f55;
	ld.shared.f32 	%f59, [%r8+68];
	ld.shared.f32 	%f60, [%r9+2176];
	fma.rn.f32 	%f61, %f59, %f60, %f58;
	ld.shared.f32 	%f62, [%r8+72];
	ld.shared.f32 	%f63, [%r9+2304];
	fma.rn.f32 	%f64, %f62, %f63, %f61;
	ld.shared.f32 	%f65, [%r8+76];
	ld.shared.f32 	%f66, [%r9+2432];
	fma.rn.f32 	%f67, %f65, %f66, %f64;
	ld.shared.f32 	%f68, [%r8+80];
	ld.shared.f32 	%f69, [%r9+2560];
	fma.rn.f32 	%f70, %f68, %f69, %f67;
	ld.shared.f32 	%f71, [%r8+84];
	ld.shared.f32 	%f72, [%r9+2688];
	fma.rn.f32 	%f73, %f71, %f72, %f70;
	ld.shared.f32 	%f74, [%r8+88];
	ld.shared.f32 	%f75, [%r9+2816];
	fma.rn.f32 	%f76, %f74, %f75, %f73;
	ld.shared.f32 	%f77, [%r8+92];
	ld.shared.f32 	%f78, [%r9+2944];
	fma.rn.f32 	%f79, %f77, %f78, %f76;
	ld.shared.f32 	%f80, [%r8+96];
	ld.shared.f32 	%f81, [%r9+3072];
	fma.rn.f32 	%f82, %f80, %f81, %f79;
	ld.shared.f32 	%f83, [%r8+100];
	ld.shared.f32 	%f84, [%r9+3200];
	fma.rn.f32 	%f85, %f83, %f84, %f82;
	ld.shared.f32 	%f86, [%r8+104];
	ld.shared.f32 	%f87, [%r9+3328];
	fma.rn.f32 	%f88, %f86, %f87, %f85;
	ld.shared.f32 	%f89, [%r8+108];
	ld.shared.f32 	%f90, [%r9+3456];
	fma.rn.f32 	%f91, %f89, %f90, %f88;
	ld.shared.f32 	%f92, [%r8+112];
	ld.shared.f32 	%f93, [%r9+3584];
	fma.rn.f32 	%f94, %f92, %f93, %f91;
	ld.shared.f32 	%f95, [%r8+116];
	ld.shared.f32 	%f96, [%r9+3712];
	fma.rn.f32 	%f97, %f95, %f96, %f94;
	ld.shared.f32 	%f98, [%r8+120];
	ld.shared.f32 	%f99, [%r9+3840];
	fma.rn.f32 	%f100, %f98, %f99, %f97;
	ld.shared.f32 	%f101, [%r8+124];
	ld.shared.f32 	%f102, [%r9+3968];
	fma.rn.f32 	%f104, %f101, %f102, %f100;
	bar.sync 	0;
	add.s32 	%r31, %r31, 32;
	add.s64 	%rd26, %rd26, 128;
	add.s64 	%rd25, %rd25, %rd3;
	setp.lt.s32 	%p2, %r31, %r13;
	@%p2 bra 	$L__BB0_2;
$L__BB0_3:
	cvta.to.global.u64 	%rd19, %rd10;
	shl.b32 	%r28, %r1, 5;
	mad.lo.s32 	%r29, %r12, %r5, %r28;
	cvt.u64.u32 	%rd20, %r29;
	mad.lo.s32 	%r30, %r12, %r3, %r4;
	cvt.u64.u32 	%rd21, %r30;
	add.s64 	%rd22, %rd20, %rd21;
	shl.b64 	%rd23, %rd22, 2;
	add.s64 	%rd24, %rd19, %rd23;
	st.global.f32 	[%rd24], %f104;
	ret;

}


// ===== COMPILED SASS (sm_100) =====

	.target	sm_100

	.elftype	@"ET_EXEC"


//--------------------- .note.nv.tkinfo           --------------------------
	.section	.note.nv.tkinfo,"",@"SHT_NOTE"
	.sectionflags	@"SHF_NOTE_NV_TKINFO"
	.tkinfo
        /*0018*/ 	.word	0x00000002
        /*0030*/ 	.string	""
        /*0030*/ 	.string	"ptxas"
        /*0030*/ 	.string	"Cuda compilation tools, release 13.0, V13.0.88"
        /*0030*/ 	.string	"Build cuda_13.0.r13.0/compiler.36424714_0"
        /*0030*/ 	.string	"-arch sm_100 -m 64 "



//--------------------- .note.nv.cuinfo           --------------------------
	.section	.note.nv.cuinfo,"",@"SHT_NOTE"
	.sectionflags	@"SHF_NOTE_NV_CUINFO"
        /*0018*/ 	.short	0x0002
        /*001a*/ 	.short	0x0064
        /*001c*/ 	.short	0x0082
	.zero		2


//--------------------- .nv.info                  --------------------------
	.section	.nv.info,"",@"SHT_CUDA_INFO"
	.align	4


	//----- nvinfo : EIATTR_REGCOUNT
	.align		4
        /*0000*/ 	.byte	0x04, 0x2f
        /*0002*/ 	.short	(.L_1 - .L_0)
	.align		4
.L_0:
        /*0004*/ 	.word	index@(_Z23sgemm_shared_mem_kernelILi32EEvPfS0_S0_iii)
        /*0008*/ 	.word	0x00000020


	//----- nvinfo : EIATTR_FRAME_SIZE
	.align		4
.L_1:
        /*000c*/ 	.byte	0x04, 0x11
        /*000e*/ 	.short	(.L_3 - .L_2)
	.align		4
.L_2:
        /*0010*/ 	.word	index@(_Z23sgemm_shared_mem_kernelILi32EEvPfS0_S0_iii)
        /*0014*/ 	.word	0x00000000


	//----- nvinfo : EIATTR_MIN_STACK_SIZE
	.align		4
.L_3:
        /*0018*/ 	.byte	0x04, 0x12
        /*001a*/ 	.short	(.L_5 - .L_4)
	.align		4
.L_4:
        /*001c*/ 	.word	index@(_Z23sgemm_shared_mem_kernelILi32EEvPfS0_S0_iii)
        /*0020*/ 	.word	0x00000000
.L_5:


//--------------------- .nv.compat                --------------------------
	.section	.nv.compat,"",@"SHT_CUDA_COMPAT_INFO"
	.align	4
        /*0000*/ 	.byte	0x02, 0x09, 0x00, 0x00, 0x02, 0x02, 0x01, 0x00, 0x02, 0x05, 0x05, 0x00, 0x03, 0x07, 0x01, 0x01
        /*0010*/ 	.byte	0x02, 0x03, 0x00, 0x00, 0x02, 0x06, 0x01, 0x00, 0x04, 0x0b, 0x08, 0x00, 0x09, 0x00, 0x00, 0x00
        /*0020*/ 	.byte	0x00, 0x00, 0x00, 0x00


//--------------------- .nv.info._Z23sgemm_shared_mem_kernelILi32EEvPfS0_S0_iii --------------------------
	.section	.nv.info._Z23sgemm_shared_mem_kernelILi32EEvPfS0_S0_iii,"",@"SHT_CUDA_INFO"
	.sectionflags	@""
	.align	4


	//----- nvinfo : EIATTR_CUDA_API_VERSION
	.align		4
        /*0000*/ 	.byte	0x04, 0x37
        /*0002*/ 	.short	(.L_7 - .L_6)
.L_6:
        /*0004*/ 	.word	0x00000082


	//----- nvinfo : EIATTR_KPARAM_INFO
	.align		4
.L_7:
        /*0008*/ 	.byte	0x04, 0x17
        /*000a*/ 	.short	(.L_9 - .L_8)
.L_8:
        /*000c*/ 	.word	0x00000000
        /*0010*/ 	.short	0x0005
        /*0012*/ 	.short	0x0020
        /*0014*/ 	.byte	0x00, 0xf0, 0x11, 0x00


	//----- nvinfo : EIATTR_KPARAM_INFO
	.align		4
.L_9:
        /*0018*/ 	.byte	0x04, 0x17
        /*001a*/ 	.short	(.L_11 - .L_10)
.L_10:
        /*001c*/ 	.word	0x00000000
        /*0020*/ 	.short	0x0004
        /*0022*/ 	.short	0x001c
        /*0024*/ 	.byte	0x00, 0xf0, 0x11, 0x00


	//----- nvinfo : EIATTR_KPARAM_INFO
	.align		4
.L_11:
        /*0028*/ 	.byte	0x04, 0x17
        /*002a*/ 	.short	(.L_13 - .L_12)
.L_12:
        /*002c*/ 	.word	0x00000000
        /*0030*/ 	.short	0x0003
        /*0032*/ 	.short	0x0018
        /*0034*/ 	.byte	0x00, 0xf0, 0x11, 0x00


	//----- nvinfo : EIATTR_KPARAM_INFO
	.align		4
.L_13:
        /*0038*/ 	.byte	0x04, 0x17
        /*003a*/ 	.short	(.L_15 - .L_14)
.L_14:
        /*003c*/ 	.word	0x00000000
        /*0040*/ 	.short	0x0002
        /*0042*/ 	.short	0x0010
        /*0044*/ 	.byte	0x00, 0xf5, 0x21, 0x00


	//----- nvinfo : EIATTR_KPARAM_INFO
	.align		4
.L_15:
        /*0048*/ 	.byte	0x04, 0x17
        /*004a*/ 	.short	(.L_17 - .L_16)
.L_16:
        /*004c*/ 	.word	0x00000000
        /*0050*/ 	.short	0x0001
        /*0052*/ 	.short	0x0008
        /*0054*/ 	.byte	0x00, 0xf5, 0x21, 0x00


	//----- nvinfo : EIATTR_KPARAM_INFO
	.align		4
.L_17:
        /*0058*/ 	.byte	0x04, 0x17
        /*005a*/ 	.short	(.L_19 - .L_18)
.L_18:
        /*005c*/ 	.word	0x00000000
        /*0060*/ 	.short	0x0000
        /*0062*/ 	.short	0x0000
        /*0064*/ 	.byte	0x00, 0xf5, 0x21, 0x00


	//----- nvinfo : EIATTR_SPARSE_MMA_MASK
	.align		4
.L_19:
        /*0068*/ 	.byte	0x03, 0x50
        /*006a*/ 	.short	0x0000


	//----- nvinfo : EIATTR_MAXREG_COUNT
	.align		4
        /*006c*/ 	.byte	0x03, 0x1b
        /*006e*/ 	.short	0x00ff


	//----- nvinfo : EIATTR_NUM_BARRIERS
	.align		4
        /*0070*/ 	.byte	0x02, 0x4c
        /*0072*/ 	.byte	0x01
	.zero		1


	//----- nvinfo : EIATTR_MERCURY_ISA_VERSION
	.align		4
        /*0074*/ 	.byte	0x03, 0x5f
        /*0076*/ 	.short	0x0101


	//----- nvinfo : EIATTR_VRC_CTA_INIT_COUNT
	.align		4
        /*0078*/ 	.byte	0x02, 0x4a
	.zero		1
	.zero		1


	//----- nvinfo : EIATTR_EXIT_INSTR_OFFSETS
	.align		4
        /*007c*/ 	.byte	0x04, 0x1c
        /*007e*/ 	.short	(.L_21 - .L_20)


	//   ....[0]....
.L_20:
        /*0080*/ 	.word	0x00000880


	//----- nvinfo : EIATTR_CBANK_PARAM_SIZE
	.align		4
.L_21:
        /*0084*/ 	.byte	0x03, 0x19
        /*0086*/ 	.short	0x0024


	//----- nvinfo : EIATTR_PARAM_CBANK
	.align		4
        /*0088*/ 	.byte	0x04, 0x0a
        /*008a*/ 	.short	(.L_23 - .L_22)
	.align		4
.L_22:
        /*008c*/ 	.word	index@(.nv.constant0._Z23sgemm_shared_mem_kernelILi32EEvPfS0_S0_iii)
        /*0090*/ 	.short	0x0380
        /*0092*/ 	.short	0x0024


	//----- nvinfo : EIATTR_SW_WAR
	.align		4
.L_23:
        /*0094*/ 	.byte	0x04, 0x36
        /*0096*/ 	.short	(.L_25 - .L_24)
.L_24:
        /*0098*/ 	.word	0x00000008
.L_25:


//--------------------- .nv.callgraph             --------------------------
	.section	.nv.callgraph,"",@"SHT_CUDA_CALLGRAPH"
	.align	4
	.sectionentsize	8
	.align		4
        /*0000*/ 	.word	0x00000000
	.align		4
        /*0004*/ 	.word	0xffffffff
	.align		4
        /*0008*/ 	.word	0x00000000
	.align		4
        /*000c*/ 	.word	0xfffffffe
	.align		4
        /*0010*/ 	.word	0x00000000
	.align		4
        /*0014*/ 	.word	0xfffffffd
	.align		4
        /*0018*/ 	.word	0x00000000
	.align		4
        /*001c*/ 	.word	0xfffffffc


//--------------------- .text._Z23sgemm_shared_mem_kernelILi32EEvPfS0_S0_iii --------------------------
	.section	.text._Z23sgemm_shared_mem_kernelILi32EEvPfS0_S0_iii,"ax",@progbits
	.align	128
        .global         _Z23sgemm_shared_mem_kernelILi32EEvPfS0_S0_iii
        .type           _Z23sgemm_shared_mem_kernelILi32EEvPfS0_S0_iii,@function
        .size           _Z23sgemm_shared_mem_kernelILi32EEvPfS0_S0_iii,(.L_x_3 - _Z23sgemm_shared_mem_kernelILi32EEvPfS0_S0_iii)
        .other          _Z23sgemm_shared_mem_kernelILi32EEvPfS0_S0_iii,@"STO_CUDA_ENTRY STV_DEFAULT"
_Z23sgemm_shared_mem_kernelILi32EEvPfS0_S0_iii:
.text._Z23sgemm_shared_mem_kernelILi32EEvPfS0_S0_iii:
[----:B------:R-:W-:Y:S08]  /*0000*/  LDC R1, c[0x0][0x37c] ;  /* 0x0000df00ff017b82 */ /* 0x000ff00000000800 */
[----:B------:R-:W0:Y:S01]  /*0010*/  LDC R0, c[0x0][0x3a0] ;  /* 0x0000e800ff007b82 */ /* 0x000e220000000800 */
[----:B------:R-:W1:Y:S01]  /*0020*/  S2R R9, SR_TID.X ;  /* 0x0000000000097919 */ /* 0x000e620000002100 */
[----:B------:R-:W2:Y:S01]  /*0030*/  LDCU.64 UR8, c[0x0][0x358] ;  /* 0x00006b00ff0877ac */ /* 0x000ea20008000a00 */
[----:B------:R-:W-:Y:S01]  /*0040*/  HFMA2 R11, -RZ, RZ, 0, 0 ;  /* 0x00000000ff0b7431 */ /* 0x000fe200000001ff */
[----:B------:R-:W3:Y:S04]  /*0050*/  S2R R2, SR_CTAID.Y ;  /* 0x0000000000027919 */ /* 0x000ee80000002600 */
[----:B------:R-:W4:Y:S01]  /*0060*/  S2UR UR5, SR_CTAID.X ;  /* 0x00000000000579c3 */ /* 0x000f220000002500 */
[----:B0-----:R-:W-:Y:S01]  /*0070*/  ISETP.GE.AND P0, PT, R0, 0x1, PT ;  /* 0x000000010000780c */ /* 0x001fe20003f06270 */
[----:B----4-:R-:W-:Y:S01]  /*0080*/  USHF.L.U32 UR5, UR5, 0x5, URZ ;  /* 0x0000000505057899 */ /* 0x010fe200080006ff */
[----:B-1----:R-:W-:-:S02]  /*0090*/  SHF.R.U32.HI R18, RZ, 0x5, R9 ;  /* 0x00000005ff127819 */ /* 0x002fc40000011609 */
[----:B------:R-:W-:-:S09]  /*00a0*/  LOP3.LUT R19, R9, 0x1f, RZ, 0xc0, !PT ;  /* 0x0000001f09137812 */ /* 0x000fd200078ec0ff */
[----:B--23--:R-:W-:Y:S05]  /*00b0*/  @!P0 BRA `(.L_x_0) ;  /* 0x0000000400c88947 */ /* 0x00cfea0003800000 */
[----:B------:R-:W0:Y:S01]  /*00c0*/  LDC R10, c[0x0][0x39c] ;  /* 0x0000e700ff0a7b82 */ /* 0x000e220000000800 */
[----:B------:R-:W1:Y:S01]  /*00d0*/  LDCU.128 UR12, c[0x0][0x380] ;  /* 0x00007000ff0c77ac */ /* 0x000e620008000c00 */
[----:B------:R-:W-:Y:S01]  /*00e0*/  IMAD R4, R18, R0, R19 ;  /* 0x0000000012047224 */ /* 0x000fe200078e0213 */
[----:B------:R-:W-:Y:S01]  /*00f0*/  LOP3.LUT R8, R9, 0x3e0, RZ, 0xc0, !PT ;  /* 0x000003e009087812 */ /* 0x000fe200078ec0ff */
[----:B------:R-:W-:Y:S01]  /*0100*/  IMAD R3, R0, UR5, RZ ;  /* 0x0000000500037c24 */ /* 0x000fe2000f8e02ff */
[----:B------:R-:W-:Y:S01]  /*0110*/  UMOV UR4, 0x400 ;  /* 0x0000040000047882 */ /* 0x000fe20000000000 */
[----:B------:R-:W-:Y:S01]  /*0120*/  IMAD.WIDE.U32 R4, R4, 0x4, RZ ;  /* 0x0000000404047825 */ /* 0x000fe200078e00ff */
[----:B------:R-:W-:Y:S01]  /*0130*/  LOP3.LUT R8, R8, 0x1f, R9, 0xf8, !PT ;  /* 0x0000001f08087812 */ /* 0x000fe200078ef809 */
[----:B------:R-:W2:Y:S01]  /*0140*/  S2UR UR6, SR_CgaCtaId ;  /* 0x00000000000679c3 */ /* 0x000ea20000008800 */
[----:B------:R-:W-:Y:S01]  /*0150*/  MOV R11, RZ ;  /* 0x000000ff000b7202 */ /* 0x000fe20000000f00 */
[----:B------:R-:W-:-:S03]  /*0160*/  IMAD.WIDE.U32 R4, R3, 0x4, R4 ;  /* 0x0000000403047825 */ /* 0x000fc600078e0004 */
[----:B-1----:R-:W-:-:S04]  /*0170*/  IADD3 R4, P0, PT, R4, UR12, RZ ;  /* 0x0000000c04047c10 */ /* 0x002fc8000ff1e0ff */
[----:B------:R-:W-:Y:S01]  /*0180*/  IADD3.X R3, PT, PT, R5, UR13, RZ, P0, !PT ;  /* 0x0000000d05037c10 */ /* 0x000fe200087fe4ff */
[----:B0-----:R-:W-:-:S04]  /*0190*/  IMAD R6, R18, R10, R19 ;  /* 0x0000000a12067224 */ /* 0x001fc800078e0213 */
[----:B------:R-:W-:Y:S01]  /*01a0*/  IMAD.WIDE.U32 R6, R6, 0x4, RZ ;  /* 0x0000000406067825 */ /* 0x000fe200078e00ff */
[----:B--2---:R-:W-:-:S03]  /*01b0*/  ULEA UR7, UR6, UR4, 0x18 ;  /* 0x0000000406077291 */ /* 0x004fc6000f8ec0ff */
[----:B------:R-:W-:Y:S01]  /*01c0*/  IMAD.WIDE.U32 R6, R2, 0x80, R6 ;  /* 0x0000008002067825 */ /* 0x000fe200078e0006 */
[----:B------:R-:W-:Y:S02]  /*01d0*/  UIADD3 UR4, UPT, UPT, UR4, 0x1000, URZ ;  /* 0x0000100004047890 */ /* 0x000fe4000fffe0ff */
[----:B------:R-:W-:Y:S02]  /*01e0*/  LEA R17, R8, UR7, 0x2 ;  /* 0x0000000708117c11 */ /* 0x000fe4000f8e10ff */
[----:B------:R-:W-:Y:S01]  /*01f0*/  ULEA UR4, UR6, UR4, 0x18 ;  /* 0x0000000406047291 */ /* 0x000fe2000f8ec0ff */
[----:B------:R-:W-:Y:S02]  /*0200*/  IADD3 R20, P0, PT, R6, UR14, RZ ;  /* 0x0000000e06147c10 */ /* 0x000fe4000ff1e0ff */
[----:B------:R-:W-:Y:S02]  /*0210*/  SHF.L.U32 R6, R9, 0x2, RZ ;  /* 0x0000000209067819 */ /* 0x000fe400000006ff */
[----:B------:R-:W-:-:S02]  /*0220*/  IADD3.X R21, PT, PT, R7, UR15, RZ, P0, !PT ;  /* 0x0000000f07157c10 */ /* 0x000fc400087fe4ff */
[----:B------:R-:W-:Y:S02]  /*0230*/  LOP3.LUT R6, R6, 0xf80, RZ, 0xc0, !PT ;  /* 0x00000f8006067812 */ /* 0x000fe400078ec0ff */
[----:B------:R-:W-:Y:S02]  /*0240*/  SHF.L.U32 R7, R10, 0x5, RZ ;  /* 0x000000050a077819 */ /* 0x000fe400000006ff */
[----:B------:R-:W-:Y:S02]  /*0250*/  LEA R16, R8, UR4, 0x2 ;  /* 0x0000000408107c11 */ /* 0x000fe4000f8e10ff */
[----:B------:R-:W-:Y:S01]  /*0260*/  LEA R5, R19, UR4, 0x2 ;  /* 0x0000000413057c11 */ /* 0x000fe2000f8e10ff */
[----:B------:R-:W-:-:S06]  /*0270*/  UMOV UR4, URZ ;  /* 0x000000ff00047c82 */ /* 0x000fcc0008000000 */
.L_x_1:
[----:B------:R-:W-:Y:S01]  /*0280*/  MOV R8, R4 ;  /* 0x0000000400087202 */ /* 0x000fe20000000f00 */
[----:B------:R-:W2:Y:S01]  /*0290*/  LDG.E R27, desc[UR8][R20.64] ;  /* 0x00000008141b7981 */ /* 0x000ea2000c1e1900 */
[----:B------:R-:W-:-:S05]  /*02a0*/  MOV R9, R3 ;  /* 0x0000000300097202 */ /* 0x000fca0000000f00 */
[----:B------:R-:W3:Y:S04]  /*02b0*/  LDG.E R22, desc[UR8][R8.64] ;  /* 0x0000000808167981 */ /* 0x000ee8000c1e1900 */
[----:B---3--:R-:W-:Y:S04]  /*02c0*/  STS [R17], R22 ;  /* 0x0000001611007388 */ /* 0x008fe80000000800 */
[----:B--2---:R-:W-:Y:S01]  /*02d0*/  STS [R16], R27 ;  /* 0x0000001b10007388 */ /* 0x004fe20000000800 */
[----:B------:R-:W-:Y:S06]  /*02e0*/  BAR.SYNC.DEFER_BLOCKING 0x0 ;  /* 0x0000000000007b1d */ /* 0x000fec0000010000 */
[----:B------:R-:W-:Y:S04]  /*02f0*/  LDS R10, [R5] ;  /* 0x00000000050a7984 */ /* 0x000fe80000000800 */
[----:B------:R-:W0:Y:S04]  /*0300*/  LDS.128 R12, [R6+UR7] ;  /* 0x00000007060c7984 */ /* 0x000e280008000c00 */
[----:B------:R-:W1:Y:S04]  /*0310*/  LDS R29, [R5+0x80] ;  /* 0x00008000051d7984 */ /* 0x000e680000000800 */
[----:B------:R-:W2:Y:S04]  /*0320*/  LDS R23, [R5+0x100] ;  /* 0x0001000005177984 */ /* 0x000ea80000000800 */
[----:B------:R-:W3:Y:S04]  /*0330*/  LDS R24, [R5+0x180] ;  /* 0x0001800005187984 */ /* 0x000ee80000000800 */
[----:B------:R-:W-:Y:S04]  /*0340*/  LDS R25, [R5+0x200] ;  /* 0x0002000005197984 */ /* 0x000fe80000000800 */
[----:B------:R-:W-:Y:S04]  /*0350*/  LDS R22, [R5+0x280] ;  /* 0x0002800005167984 */ /* 0x000fe80000000800 */
[----:B------:R-:W-:Y:S01]  /*0360*/  LDS R26, [R5+0xb80] ;  /* 0x000b8000051a7984 */ /* 0x000fe20000000800 */
[----:B0-----:R-:W-:-:S03]  /*0370*/  FFMA R12, R12, R10, R11 ;  /* 0x0000000a0c0c7223 */ /* 0x001fc6000000000b */
[----:B------:R-:W0:Y:S01]  /*0380*/  LDS.128 R8, [R6+UR7+0x10] ;  /* 0x0000100706087984 */ /* 0x000e220008000c00 */
[----:B-1----:R-:W-:-:S04]  /*0390*/  FFMA R12, R29, R13, R12 ;  /* 0x0000000d1d0c7223 */ /* 0x002fc8000000000c */
[----:B--2---:R-:W-:Y:S02]  /*03a0*/  FFMA R13, R23, R14, R12 ;  /* 0x0000000e170d7223 */ /* 0x004fe4000000000c */
[----:B------:R-:W1:Y:S02]  /*03b0*/  LDS R23, [R5+0x300] ;  /* 0x0003000005177984 */ /* 0x000e640000000800 */
[----:B---3--:R-:W-:Y:S02]  /*03c0*/  FFMA R13, R24, R15, R13 ;  /* 0x0000000f180d7223 */ /* 0x008fe4000000000d */
[----:B------:R-:W2:Y:S02]  /*03d0*/  LDS R24, [R5+0x380] ;  /* 0x0003800005187984 */ /* 0x000ea40000000800 */
[----:B0-----:R-:W-:Y:S02]  /*03e0*/  FFMA R27, R8, R25, R13 ;  /* 0x00000019081b7223 */ /* 0x001fe4000000000d */
[----:B------:R-:W-:Y:S04]  /*03f0*/  LDS R25, [R5+0x400] ;  /* 0x0004000005197984 */ /* 0x000fe80000000800 */
[----:B------:R-:W0:Y:S01]  /*0400*/  LDS.128 R12, [R6+UR7+0x20] ;  /* 0x00002007060c7984 */ /* 0x000e220008000c00 */
[----:B------:R-:W-:-:S03]  /*0410*/  FFMA R8, R22, R9, R27 ;  /* 0x0000000916087223 */ /* 0x000fc6000000001b */
[----:B------:R-:W3:Y:S01]  /*0420*/  LDS R22, [R5+0x480] ;  /* 0x0004800005167984 */ /* 0x000ee20000000800 */
[----:B-1----:R-:W-:-:S03]  /*0430*/  FFMA R9, R23, R10, R8 ;  /* 0x0000000a17097223 */ /* 0x002fc60000000008 */
[----:B------:R-:W1:Y:S01]  /*0440*/  LDS R23, [R5+0x500] ;  /* 0x0005000005177984 */ /* 0x000e620000000800 */
[----:B--2---:R-:W-:-:S03]  /*0450*/  FFMA R9, R24, R11, R9 ;  /* 0x0000000b18097223 */ /* 0x004fc60000000009 */
[----:B------:R-:W2:Y:S01]  /*0460*/  LDS R24, [R5+0x580] ;  /* 0x0005800005187984 */ /* 0x000ea20000000800 */
[----:B0-----:R-:W-:-:S03]  /*0470*/  FFMA R27, R12, R25, R9 ;  /* 0x000000190c1b7223 */ /* 0x001fc60000000009 */
[----:B------:R-:W-:Y:S04]  /*0480*/  LDS R25, [R5+0x600] ;  /* 0x0006000005197984 */ /* 0x000fe80000000800 */
[----:B------:R-:W0:Y:S01]  /*0490*/  LDS.128 R8, [R6+UR7+0x30] ;  /* 0x0000300706087984 */ /* 0x000e220008000c00 */
[----:B---3--:R-:W-:-:S03]  /*04a0*/  FFMA R12, R22, R13, R27 ;  /* 0x0000000d160c7223 */ /* 0x008fc6000000001b */
        /* <DEDUP_REMOVED lines=22> */
[----:B------:R-:W-:Y:S01]  /*0610*/  LDS R24, [R5+0xc80] ;  /* 0x000c800005187984 */ /* 0x000fe20000000800 */
[----:B0-----:R-:W-:-:S03]  /*0620*/  FFMA R27, R8, R25, R13 ;  /* 0x00000019081b7223 */ /* 0x001fc6000000000d */
[----:B------:R-:W-:Y:S04]  /*0630*/  LDS R25, [R5+0xc00] ;  /* 0x000c000005197984 */ /* 0x000fe80000000800 */
[----:B------:R-:W0:Y:S01]  /*0640*/  LDS.128 R12, [R6+UR7+0x60] ;  /* 0x00006007060c7984 */ /* 0x000e220008000c00 */
[----:B---3--:R-:W-:-:S04]  /*0650*/  FFMA R22, R22, R9, R27 ;  /* 0x0000000916167223 */ /* 0x008fc8000000001b */
[----:B-1----:R-:W-:Y:S02]  /*0660*/  FFMA R9, R23, R10, R22 ;  /* 0x0000000a17097223 */ /* 0x002fe40000000016 */
[----:B------:R-:W1:Y:S02]  /*0670*/  LDS R23, [R5+0xd00] ;  /* 0x000d000005177984 */ /* 0x000e640000000800 */
[----:B------:R-:W-:Y:S02]  /*0680*/  FFMA R9, R26, R11, R9 ;  /* 0x0000000b1a097223 */ /* 0x000fe40000000009 */
[----:B------:R-:W2:Y:S02]  /*0690*/  LDS R22, [R5+0xd80] ;  /* 0x000d800005167984 */ /* 0x000ea40000000800 */
[----:B0-----:R-:W-:Y:S02]  /*06a0*/  FFMA R27, R12, R25, R9 ;  /* 0x000000190c1b7223 */ /* 0x001fe40000000009 */
[----:B------:R-:W-:Y:S04]  /*06b0*/  LDS R25, [R5+0xe00] ;  /* 0x000e000005197984 */ /* 0x000fe80000000800 */
[----:B------:R-:W0:Y:S01]  /*06c0*/  LDS.128 R8, [R6+UR7+0x70] ;  /* 0x0000700706087984 */ /* 0x000e220008000c00 */
[----:B------:R-:W-:-:S03]  /*06d0*/  FFMA R24, R24, R13, R27 ;  /* 0x0000000d18187223 */ /* 0x000fc6000000001b */
[----:B------:R-:W3:Y:S04]  /*06e0*/  LDS R27, [R5+0xe80] ;  /* 0x000e8000051b7984 */ /* 0x000ee80000000800 */
[----:B------:R-:W4:Y:S04]  /*06f0*/  LDS R13, [R5+0xf00] ;  /* 0x000f0000050d7984 */ /* 0x000f280000000800 */
[----:B------:R-:W5:Y:S01]  /*0700*/  LDS R12, [R5+0xf80] ;  /* 0x000f8000050c7984 */ /* 0x000f620000000800 */
[----:B------:R-:W-:Y:S01]  /*0710*/  UIADD3 UR4, UPT, UPT, UR4, 0x20, URZ ;  /* 0x0000002004047890 */ /* 0x000fe2000fffe0ff */
[----:B-1----:R-:W-:-:S04]  /*0720*/  FFMA R23, R23, R14, R24 ;  /* 0x0000000e17177223 */ /* 0x002fc80000000018 */
[----:B--2---:R-:W-:Y:S01]  /*0730*/  FFMA R15, R22, R15, R23 ;  /* 0x0000000f160f7223 */ /* 0x004fe20000000017 */
[----:B------:R-:W-:Y:S01]  /*0740*/  BAR.SYNC.DEFER_BLOCKING 0x0 ;  /* 0x0000000000007b1d */ /* 0x000fe20000010000 */
[----:B------:R-:W-:Y:S02]  /*0750*/  ISETP.LE.AND P0, PT, R0, UR4, PT ;  /* 0x0000000400007c0c */ /* 0x000fe4000bf03270 */
[----:B------:R-:W-:Y:S01]  /*0760*/  IADD3 R4, P1, PT, R4, 0x80, RZ ;  /* 0x0000008004047810 */ /* 0x000fe20007f3e0ff */
[----:B------:R-:W-:-:S03]  /*0770*/  IMAD.WIDE R20, R7, 0x4, R20 ;  /* 0x0000000407147825 */ /* 0x000fc600078e0214 */
[----:B------:R-:W-:Y:S01]  /*0780*/  IADD3.X R3, PT, PT, RZ, R3, RZ, P1, !PT ;  /* 0x00000003ff037210 */ /* 0x000fe20000ffe4ff */
[----:B0-----:R-:W-:-:S04]  /*0790*/  FFMA R8, R8, R25, R15 ;  /* 0x0000001908087223 */ /* 0x001fc8000000000f */
[----:B---3--:R-:W-:-:S04]  /*07a0*/  FFMA R8, R27, R9, R8 ;  /* 0x000000091b087223 */ /* 0x008fc80000000008 */
[----:B----4-:R-:W-:-:S04]  /*07b0*/  FFMA R13, R13, R10, R8 ;  /* 0x0000000a0d0d7223 */ /* 0x010fc80000000008 */
[----:B-----5:R-:W-:Y:S01]  /*07c0*/  FFMA R11, R12, R11, R13 ;  /* 0x0000000b0c0b7223 */ /* 0x020fe2000000000d */
[----:B------:R-:W-:Y:S06]  /*07d0*/  @!P0 BRA `(.L_x_1) ;  /* 0xfffffff800a88947 */ /* 0x000fec000383ffff */
.L_x_0:
[----:B------:R-:W0:Y:S01]  /*07e0*/  LDC R3, c[0x0][0x39c] ;  /* 0x0000e700ff037b82 */ /* 0x000e220000000800 */
[----:B------:R-:W1:Y:S01]  /*07f0*/  LDCU.64 UR6, c[0x0][0x390] ;  /* 0x00007200ff0677ac */ /* 0x000e620008000a00 */
[----:B------:R-:W-:Y:S01]  /*0800*/  SHF.L.U32 R2, R2, 0x5, RZ ;  /* 0x0000000502027819 */ /* 0x000fe200000006ff */
[----:B0-----:R-:W-:-:S04]  /*0810*/  IMAD R19, R18, R3, R19 ;  /* 0x0000000312137224 */ /* 0x001fc800078e0213 */
[----:B------:R-:W-:-:S05]  /*0820*/  IMAD R2, R3, UR5, R2 ;  /* 0x0000000503027c24 */ /* 0x000fca000f8e0202 */
[----:B------:R-:W-:-:S04]  /*0830*/  IADD3 R0, P0, PT, R19, R2, RZ ;  /* 0x0000000213007210 */ /* 0x000fc80007f1e0ff */
[----:B------:R-:W-:Y:S02]  /*0840*/  IADD3.X R3, PT, PT, RZ, RZ, RZ, P0, !PT ;  /* 0x000000ffff037210 */ /* 0x000fe400007fe4ff */
[----:B-1----:R-:W-:-:S04]  /*0850*/  LEA R2, P0, R0, UR6, 0x2 ;  /* 0x0000000600027c11 */ /* 0x002fc8000f8010ff */
[----:B------:R-:W-:-:S05]  /*0860*/  LEA.HI.X R3, R0, UR7, R3, 0x2, P0 ;  /* 0x0000000700037c11 */ /* 0x000fca00080f1403 */
[----:B------:R-:W-:Y:S01]  /*0870*/  STG.E desc[UR8][R2.64], R11 ;  /* 0x0000000b02007986 */ /* 0x000fe2000c101908 */
[----:B------:R-:W-:Y:S05]  /*0880*/  EXIT ;  /* 0x000000000000794d */ /* 0x000fea0003800000 */
.L_x_2:
[----:B------:R-:W-:-:S00]  /*0890*/  BRA `(.L_x_2) ;  /* 0xfffffffc00fc7947 */ /* 0x000fc0000383ffff */
[----:B------:R-:W-:-:S00]  /*08a0*/  NOP ;  /* 0x0000000000007918 */ /* 0x000fc00000000000 */
        /* <DEDUP_REMOVED lines=13> */
.L_x_3:


//--------------------- .nv.shared._Z23sgemm_shared_mem_kernelILi32EEvPfS0_S0_iii --------------------------
	.section	.nv.shared._Z23sgemm_shared_mem_kernelILi32EEvPfS0_S0_iii,"aw",@nobits
	.sectionflags	@""
	.align	4
.nv.shared._Z23sgemm_shared_mem_kernelILi32EEvPfS0_S0_iii:
	.zero		9216


//--------------------- .nv.shared.reserved.0     --------------------------
	.section	.nv.shared.reserved.0,"aw",@nobits
	.weak		__nv_reservedSMEM_offset_0_alias
	.size		__nv_reservedSMEM_offset_0_alias, 0, 64
	.other		__nv_reservedSMEM_offset_0_alias,@"STO_CUDA_RESERVED_SHARED STV_DEFAULT"
__nv_reservedSMEM_offset_0_alias:
	.zero		0
	.zero		64


//--------------------- .nv.constant0._Z23sgemm_shared_mem_kernelILi32EEvPfS0_S0_iii --------------------------
	.section	.nv.constant0._Z23sgemm_shared_mem_kernelILi32EEvPfS0_S0_iii,"a",@progbits
	.sectionflags	@""
	.align	4
.nv.constant0._Z23sgemm_shared_mem_kernelILi32EEvPfS0_S0_iii:
	.zero		932


//--------------------- SYMBOLS --------------------------

	.type		.nv.reservedSmem.offset0,@object
	.size		.nv.reservedSmem.offset0,0x4
	.type		.nv.reservedSmem.cap,@object
	.size		.nv.reservedSmem.cap,0x4
